//
// Generated by NVIDIA NVVM Compiler
//
// Compiler Build ID: CL-36424714
// Cuda compilation tools, release 13.0, V13.0.88
// Based on NVVM 20.0.0
//

.version 9.0
.target sm_100
.address_size 64

	// .globl	_Z24REDfilterGPU_UncoalescedPhS_i

.visible .entry _Z24REDfilterGPU_UncoalescedPhS_i(
	.param .u64 .ptr .align 1 _Z24REDfilterGPU_UncoalescedPhS_i_param_0,
	.param .u64 .ptr .align 1 _Z24REDfilterGPU_UncoalescedPhS_i_param_1,
	.param .u32 _Z24REDfilterGPU_UncoalescedPhS_i_param_2
)
{
	.reg .pred 	%p<4>;
	.reg .b16 	%rs<3>;
	.reg .b32 	%r<7>;
	.reg .b64 	%rd<8>;

	ld.param.u64 	%rd1, [_Z24REDfilterGPU_UncoalescedPhS_i_param_0];
	ld.param.u64 	%rd2, [_Z24REDfilterGPU_UncoalescedPhS_i_param_1];
	ld.param.u32 	%r2, [_Z24REDfilterGPU_UncoalescedPhS_i_param_2];
	mov.u32 	%r3, %ctaid.x;
	mov.u32 	%r4, %ntid.x;
	mov.u32 	%r5, %tid.x;
	mad.lo.s32 	%r1, %r3, %r4, %r5;
	setp.ge.s32 	%p1, %r1, %r2;
	mad.lo.s32 	%r6, %r1, -1431655765, 715827882;
	setp.gt.u32 	%p2, %r6, 1431655764;
	or.pred  	%p3, %p2, %p1;
	@%p3 bra 	$L__BB0_2;
	cvta.to.global.u64 	%rd3, %rd1;
	cvta.to.global.u64 	%rd4, %rd2;
	cvt.s64.s32 	%rd5, %r1;
	add.s64 	%rd6, %rd3, %rd5;
	ld.global.u8 	%rs1, [%rd6];
	not.b16 	%rs2, %rs1;
	add.s64 	%rd7, %rd4, %rd5;
	st.global.u8 	[%rd7], %rs2;
$L__BB0_2:
	ret;

}
	// .globl	_Z16redChannelFilterPhS_i
.visible .entry _Z16redChannelFilterPhS_i(
	.param .u64 .ptr .align 1 _Z16redChannelFilterPhS_i_param_0,
	.param .u64 .ptr .align 1 _Z16redChannelFilterPhS_i_param_1,
	.param .u32 _Z16redChannelFilterPhS_i_param_2
)
{
	.reg .pred 	%p<2>;
	.reg .b16 	%rs<3>;
	.reg .b32 	%r<9>;
	.reg .b64 	%rd<8>;

	ld.param.u64 	%rd1, [_Z16redChannelFilterPhS_i_param_0];
	ld.param.u64 	%rd2, [_Z16redChannelFilterPhS_i_param_1];
	ld.param.u32 	%r2, [_Z16redChannelFilterPhS_i_param_2];
	mov.u32 	%r3, %ctaid.x;
	mov.u32 	%r4, %ntid.x;
	mov.u32 	%r5, %tid.x;
	mad.lo.s32 	%r1, %r3, %r4, %r5;
	mul.hi.s32 	%r6, %r2, 1431655766;
	shr.u32 	%r7, %r6, 31;
	add.s32 	%r8, %r6, %r7;
	setp.ge.s32 	%p1, %r1, %r8;
	@%p1 bra 	$L__BB1_2;
	cvta.to.global.u64 	%rd3, %rd1;
	cvta.to.global.u64 	%rd4, %rd2;
	cvt.s64.s32 	%rd5, %r1;
	add.s64 	%rd6, %rd3, %rd5;
	ld.global.u8 	%rs1, [%rd6];
	not.b16 	%rs2, %rs1;
	add.s64 	%rd7, %rd4, %rd5;
	st.global.u8 	[%rd7], %rs2;
$L__BB1_2:
	ret;

}


// ===== COMPILED SASS (sm_100) =====

	.target	sm_100

	.elftype	@"ET_EXEC"


//--------------------- .note.nv.tkinfo           --------------------------
	.section	.note.nv.tkinfo,"",@"SHT_NOTE"
	.sectionflags	@"SHF_NOTE_NV_TKINFO"
	.tkinfo
        /*0018*/ 	.word	0x00000002
        /*0030*/ 	.string	""
        /*0030*/ 	.string	"ptxas"
        /*0030*/ 	.string	"Cuda compilation tools, release 13.0, V13.0.88"
        /*0030*/ 	.string	"Build cuda_13.0.r13.0/compiler.36424714_0"
        /*0030*/ 	.string	"-arch sm_100 -m 64 "



//--------------------- .note.nv.cuinfo           --------------------------
	.section	.note.nv.cuinfo,"",@"SHT_NOTE"
	.sectionflags	@"SHF_NOTE_NV_CUINFO"
        /*0018*/ 	.short	0x0002
        /*001a*/ 	.short	0x0064
        /*001c*/ 	.short	0x0082
	.zero		2


//--------------------- .nv.info                  --------------------------
	.section	.nv.info,"",@"SHT_CUDA_INFO"
	.align	4


	//----- nvinfo : EIATTR_REGCOUNT
	.align		4
        /*0000*/ 	.byte	0x04, 0x2f
        /*0002*/ 	.short	(.L_1 - .L_0)
	.align		4
.L_0:
        /*0004*/ 	.word	index@(_Z24REDfilterGPU_UncoalescedPhS_i)
        /*0008*/ 	.word	0x0000000a


	//----- nvinfo : EIATTR_FRAME_SIZE
	.align		4
.L_1:
        /*000c*/ 	.byte	0x04, 0x11
        /*000e*/ 	.short	(.L_3 - .L_2)
	.align		4
.L_2:
        /*0010*/ 	.word	index@(_Z24REDfilterGPU_UncoalescedPhS_i)
        /*0014*/ 	.word	0x00000000


	//----- nvinfo : EIATTR_REGCOUNT
	.align		4
.L_3:
        /*0018*/ 	.byte	0x04, 0x2f
        /*001a*/ 	.short	(.L_5 - .L_4)
	.align		4
.L_4:
        /*001c*/ 	.word	index@(_Z16redChannelFilterPhS_i)
        /*0020*/ 	.word	0x0000000a


	//----- nvinfo : EIATTR_FRAME_SIZE
	.align		4
.L_5:
        /*0024*/ 	.byte	0x04, 0x11
        /*0026*/ 	.short	(.L_7 - .L_6)
	.align		4
.L_6:
        /*0028*/ 	.word	index@(_Z16redChannelFilterPhS_i)
        /*002c*/ 	.word	0x00000000


	//----- nvinfo : EIATTR_MIN_STACK_SIZE
	.align		4
.L_7:
        /*0030*/ 	.byte	0x04, 0x12
        /*0032*/ 	.short	(.L_9 - .L_8)
	.align		4
.L_8:
        /*0034*/ 	.word	index@(_Z16redChannelFilterPhS_i)
        /*0038*/ 	.word	0x00000000


	//----- nvinfo : EIATTR_MIN_STACK_SIZE
	.align		4
.L_9:
        /*003c*/ 	.byte	0x04, 0x12
        /*003e*/ 	.short	(.L_11 - .L_10)
	.align		4
.L_10:
        /*0040*/ 	.word	index@(_Z24REDfilterGPU_UncoalescedPhS_i)
        /*0044*/ 	.word	0x00000000
.L_11:


//--------------------- .nv.compat                --------------------------
	.section	.nv.compat,"",@"SHT_CUDA_COMPAT_INFO"
	.align	4
        /*0000*/ 	.byte	0x02, 0x09, 0x00, 0x00, 0x02, 0x02, 0x01, 0x00, 0x02, 0x05, 0x05, 0x00, 0x03, 0x07, 0x01, 0x01
        /*0010*/ 	.byte	0x02, 0x03, 0x00, 0x00, 0x02, 0x06, 0x01, 0x00, 0x04, 0x0b, 0x08, 0x00, 0x09, 0x00, 0x00, 0x00
        /*0020*/ 	.byte	0x00, 0x00, 0x00, 0x00


//--------------------- .nv.info._Z16redChannelFilterPhS_i --------------------------
	.section	.nv.info._Z16redChannelFilterPhS_i,"",@"SHT_CUDA_INFO"
	.sectionflags	@""
	.align	4


	//----- nvinfo : EIATTR_CUDA_API_VERSION
	.align		4
        /*0000*/ 	.byte	0x04, 0x37
        /*0002*/ 	.short	(.L_13 - .L_12)
.L_12:
        /*0004*/ 	.word	0x00000082


	//----- nvinfo : EIATTR_KPARAM_INFO
	.align		4
.L_13:
        /*0008*/ 	.byte	0x04, 0x17
        /*000a*/ 	.short	(.L_15 - .L_14)
.L_14:
        /*000c*/ 	.word	0x00000000
        /*0010*/ 	.short	0x0002
        /*0012*/ 	.short	0x0010
        /*0014*/ 	.byte	0x00, 0xf0, 0x11, 0x00


	//----- nvinfo : EIATTR_KPARAM_INFO
	.align		4
.L_15:
        /*0018*/ 	.byte	0x04, 0x17
        /*001a*/ 	.short	(.L_17 - .L_16)
.L_16:
        /*001c*/ 	.word	0x00000000
        /*0020*/ 	.short	0x0001
        /*0022*/ 	.short	0x0008
        /*0024*/ 	.byte	0x00, 0xf5, 0x21, 0x00


	//----- nvinfo : EIATTR_KPARAM_INFO
	.align		4
.L_17:
        /*0028*/ 	.byte	0x04, 0x17
        /*002a*/ 	.short	(.L_19 - .L_18)
.L_18:
        /*002c*/ 	.word	0x00000000
        /*0030*/ 	.short	0x0000
        /*0032*/ 	.short	0x0000
        /*0034*/ 	.byte	0x00, 0xf5, 0x21, 0x00


	//----- nvinfo : EIATTR_SPARSE_MMA_MASK
	.align		4
.L_19:
        /*0038*/ 	.byte	0x03, 0x50
        /*003a*/ 	.short	0x0000


	//----- nvinfo : EIATTR_MAXREG_COUNT
	.align		4
        /*003c*/ 	.byte	0x03, 0x1b
        /*003e*/ 	.short	0x00ff


	//----- nvinfo : EIATTR_MERCURY_ISA_VERSION
	.align		4
        /*0040*/ 	.byte	0x03, 0x5f
        /*0042*/ 	.short	0x0101


	//----- nvinfo : EIATTR_VRC_CTA_INIT_COUNT
	.align		4
        /*0044*/ 	.byte	0x02, 0x4a
	.zero		1
	.zero		1


	//----- nvinfo : EIATTR_EXIT_INSTR_OFFSETS
	.align		4
        /*0048*/ 	.byte	0x04, 0x1c
        /*004a*/ 	.short	(.L_21 - .L_20)


	//   ....[0]....
.L_20:
        /*004c*/ 	.word	0x00000090


	//   ....[1]....
        /*0050*/ 	.word	0x00000140


	//----- nvinfo : EIATTR_CBANK_PARAM_SIZE
	.align		4
.L_21:
        /*0054*/ 	.byte	0x03, 0x19
        /*0056*/ 	.short	0x0014


	//----- nvinfo : EIATTR_PARAM_CBANK
	.align		4
        /*0058*/ 	.byte	0x04, 0x0a
        /*005a*/ 	.short	(.L_23 - .L_22)
	.align		4
.L_22:
        /*005c*/ 	.word	index@(.nv.constant0._Z16redChannelFilterPhS_i)
        /*0060*/ 	.short	0x0380
        /*0062*/ 	.short	0x0014


	//----- nvinfo : EIATTR_SW_WAR
	.align		4
.L_23:
        /*0064*/ 	.byte	0x04, 0x36
        /*0066*/ 	.short	(.L_25 - .L_24)
.L_24:
        /*0068*/ 	.word	0x00000008
.L_25:


//--------------------- .nv.info._Z24REDfilterGPU_UncoalescedPhS_i --------------------------
	.section	.nv.info._Z24REDfilterGPU_UncoalescedPhS_i,"",@"SHT_CUDA_INFO"
	.sectionflags	@""
	.align	4


	//----- nvinfo : EIATTR_CUDA_API_VERSION
	.align		4
        /*0000*/ 	.byte	0x04, 0x37
        /*0002*/ 	.short	(.L_27 - .L_26)
.L_26:
        /*0004*/ 	.word	0x00000082


	//----- nvinfo : EIATTR_KPARAM_INFO
	.align		4
.L_27:
        /*0008*/ 	.byte	0x04, 0x17
        /*000a*/ 	.short	(.L_29 - .L_28)
.L_28:
        /*000c*/ 	.word	0x00000000
        /*0010*/ 	.short	0x0002
        /*0012*/ 	.short	0x0010
        /*0014*/ 	.byte	0x00, 0xf0, 0x11, 0x00


	//----- nvinfo : EIATTR_KPARAM_INFO
	.align		4
.L_29:
        /*0018*/ 	.byte	0x04, 0x17
        /*001a*/ 	.short	(.L_31 - .L_30)
.L_30:
        /*001c*/ 	.word	0x00000000
        /*0020*/ 	.short	0x0001
        /*0022*/ 	.short	0x0008
        /*0024*/ 	.byte	0x00, 0xf5, 0x21, 0x00


	//----- nvinfo : EIATTR_KPARAM_INFO
	.align		4
.L_31:
        /*0028*/ 	.byte	0x04, 0x17
        /*002a*/ 	.short	(.L_33 - .L_32)
.L_32:
        /*002c*/ 	.word	0x00000000
        /*0030*/ 	.short	0x0000
        /*0032*/ 	.short	0x0000
        /*0034*/ 	.byte	0x00, 0xf5, 0x21, 0x00


	//----- nvinfo : EIATTR_SPARSE_MMA_MASK
	.align		4
.L_33:
        /*0038*/ 	.byte	0x03, 0x50
        /*003a*/ 	.short	0x0000


	//----- nvinfo : EIATTR_MAXREG_COUNT
	.align		4
        /*003c*/ 	.byte	0x03, 0x1b
        /*003e*/ 	.short	0x00ff


	//----- nvinfo : EIATTR_MERCURY_ISA_VERSION
	.align		4
        /*0040*/ 	.byte	0x03, 0x5f
        /*0042*/ 	.short	0x0101


	//----- nvinfo : EIATTR_VRC_CTA_INIT_COUNT
	.align		4
        /*0044*/ 	.byte	0x02, 0x4a
	.zero		1
	.zero		1


	//----- nvinfo : EIATTR_EXIT_INSTR_OFFSETS
	.align		4
        /*0048*/ 	.byte	0x04, 0x1c
        /*004a*/ 	.short	(.L_35 - .L_34)


	//   ....[0]....
.L_34:
        /*004c*/ 	.word	0x000000a0


	//   ....[1]....
        /*0050*/ 	.word	0x00000150


	//----- nvinfo : EIATTR_CBANK_PARAM_SIZE
	.align		4
.L_35:
        /*0054*/ 	.byte	0x03, 0x19
        /*0056*/ 	.short	0x0014


	//----- nvinfo : EIATTR_PARAM_CBANK
	.align		4
        /*0058*/ 	.byte	0x04, 0x0a
        /*005a*/ 	.short	(.L_37 - .L_36)
	.align		4
.L_36:
        /*005c*/ 	.word	index@(.nv.constant0._Z24REDfilterGPU_UncoalescedPhS_i)
        /*0060*/ 	.short	0x0380
        /*0062*/ 	.short	0x0014


	//----- nvinfo : EIATTR_SW_WAR
	.align		4
.L_37:
        /*0064*/ 	.byte	0x04, 0x36
        /*0066*/ 	.short	(.L_39 - .L_38)
.L_38:
        /*0068*/ 	.word	0x00000008
.L_39:


//--------------------- .nv.callgraph             --------------------------
	.section	.nv.callgraph,"",@"SHT_CUDA_CALLGRAPH"
	.align	4
	.sectionentsize	8
	.align		4
        /*0000*/ 	.word	0x00000000
	.align		4
        /*0004*/ 	.word	0xffffffff
	.align		4
        /*0008*/ 	.word	0x00000000
	.align		4
        /*000c*/ 	.word	0xfffffffe
	.align		4
        /*0010*/ 	.word	0x00000000
	.align		4
        /*0014*/ 	.word	0xfffffffd
	.align		4
        /*0018*/ 	.word	0x00000000
	.align		4
        /*001c*/ 	.word	0xfffffffc


//--------------------- .text._Z16redChannelFilterPhS_i --------------------------
	.section	.text._Z16redChannelFilterPhS_i,"ax",@progbits
	.align	128
        .global         _Z16redChannelFilterPhS_i
        .type           _Z16redChannelFilterPhS_i,@function
        .size           _Z16redChannelFilterPhS_i,(.L_x_2 - _Z16redChannelFilterPhS_i)
        .other          _Z16redChannelFilterPhS_i,@"STO_CUDA_ENTRY STV_DEFAULT"
_Z16redChannelFilterPhS_i:
.text._Z16redChannelFilterPhS_i:
[----:B------:R-:W-:Y:S01]  /*0000*/  LDC R1, c[0x0][0x37c] ;  /* 0x0000df00ff017b82 */ /* 0x000fe20000000800 */
[----:B------:R-:W0:Y:S07]  /*0010*/  S2R R3, SR_TID.X ;  /* 0x0000000000037919 */ /* 0x000e2e0000002100 */
[----:B------:R-:W0:Y:S01]  /*0020*/  S2UR UR6, SR_CTAID.X ;  /* 0x00000000000679c3 */ /* 0x000e220000002500 */
[----:B------:R-:W1:Y:S07]  /*0030*/  LDCU UR4, c[0x0][0x390] ;  /* 0x00007200ff0477ac */ /* 0x000e6e0008000800 */
[----:B------:R-:W0:Y:S01]  /*0040*/  LDC R4, c[0x0][0x360] ;  /* 0x0000d800ff047b82 */ /* 0x000e220000000800 */
[----:B-1----:R-:W-:-:S04]  /*0050*/  UIMAD.WIDE UR4, UR4, 0x55555556, URZ ;  /* 0x55555556040478a5 */ /* 0x002fc8000f8e02ff */
[----:B------:R-:W-:Y:S01]  /*0060*/  ULEA.HI UR5, UR5, UR5, URZ, 0x1 ;  /* 0x0000000505057291 */ /* 0x000fe2000f8f08ff */
[----:B0-----:R-:W-:-:S05]  /*0070*/  IMAD R4, R4, UR6, R3 ;  /* 0x0000000604047c24 */ /* 0x001fca000f8e0203 */
[----:B------:R-:W-:-:S13]  /*0080*/  ISETP.GE.AND P0, PT, R4, UR5, PT ;  /* 0x0000000504007c0c */ /* 0x000fda000bf06270 */
[----:B------:R-:W-:Y:S05]  /*0090*/  @P0 EXIT ;  /* 0x000000000000094d */ /* 0x000fea0003800000 */
[----:B------:R-:W0:Y:S01]  /*00a0*/  LDCU.128 UR8, c[0x0][0x380] ;  /* 0x00007000ff0877ac */ /* 0x000e220008000c00 */
[----:B------:R-:W-:Y:S01]  /*00b0*/  SHF.R.S32.HI R0, RZ, 0x1f, R4 ;  /* 0x0000001fff007819 */ /* 0x000fe20000011404 */
[----:B------:R-:W1:Y:S01]  /*00c0*/  LDCU.64 UR4, c[0x0][0x358] ;  /* 0x00006b00ff0477ac */ /* 0x000e620008000a00 */
[----:B0-----:R-:W-:-:S04]  /*00d0*/  IADD3 R2, P0, PT, R4, UR8, RZ ;  /* 0x0000000804027c10 */ /* 0x001fc8000ff1e0ff */
[----:B------:R-:W-:-:S05]  /*00e0*/  IADD3.X R3, PT, PT, R0, UR9, RZ, P0, !PT ;  /* 0x0000000900037c10 */ /* 0x000fca00087fe4ff */
[----:B-1----:R-:W2:Y:S01]  /*00f0*/  LDG.E.U8 R2, desc[UR4][R2.64] ;  /* 0x0000000402027981 */ /* 0x002ea2000c1e1100 */
[----:B------:R-:W-:-:S04]  /*0100*/  IADD3 R4, P0, PT, R4, UR10, RZ ;  /* 0x0000000a04047c10 */ /* 0x000fc8000ff1e0ff */
[----:B------:R-:W-:Y:S02]  /*0110*/  IADD3.X R5, PT, PT, R0, UR11, RZ, P0, !PT ;  /* 0x0000000b00057c10 */ /* 0x000fe400087fe4ff */
[----:B--2---:R-:W-:-:S05]  /*0120*/  LOP3.LUT R7, RZ, R2, RZ, 0x33, !PT ;  /* 0x00000002ff077212 */ /* 0x004fca00078e33ff */
[----:B------:R-:W-:Y:S01]  /*0130*/  STG.E.U8 desc[UR4][R4.64], R7 ;  /* 0x0000000704007986 */ /* 0x000fe2000c101104 */
[----:B------:R-:W-:Y:S05]  /*0140*/  EXIT ;  /* 0x000000000000794d */ /* 0x000fea0003800000 */
.L_x_0:
[----:B------:R-:W-:-:S00]  /*0150*/  BRA `(.L_x_0) ;  /* 0xfffffffc00fc7947 */ /* 0x000fc0000383ffff */
[----:B------:R-:W-:-:S00]  /*0160*/  NOP ;  /* 0x0000000000007918 */ /* 0x000fc00000000000 */
        /* <DEDUP_REMOVED lines=9> */
.L_x_2:


//--------------------- .text._Z24REDfilterGPU_UncoalescedPhS_i --------------------------
	.section	.text._Z24REDfilterGPU_UncoalescedPhS_i,"ax",@progbits
	.align	128
        .global         _Z24REDfilterGPU_UncoalescedPhS_i
        .type           _Z24REDfilterGPU_UncoalescedPhS_i,@function
        .size           _Z24REDfilterGPU_UncoalescedPhS_i,(.L_x_3 - _Z24REDfilterGPU_UncoalescedPhS_i)
        .other          _Z24REDfilterGPU_UncoalescedPhS_i,@"STO_CUDA_ENTRY STV_DEFAULT"
_Z24REDfilterGPU_UncoalescedPhS_i:
.text._Z24REDfilterGPU_UncoalescedPhS_i:
[----:B------:R-:W-:Y:S01]  /*0000*/  LDC R1, c[0x0][0x37c] ;  /* 0x0000df00ff017b82 */ /* 0x000fe20000000800 */
[----:B------:R-:W0:Y:S07]  /*0010*/  S2R R3, SR_TID.X ;  /* 0x0000000000037919 */ /* 0x000e2e0000002100 */
[----:B------:R-:W0:Y:S01]  /*0020*/  S2UR UR4, SR_CTAID.X ;  /* 0x00000000000479c3 */ /* 0x000e220000002500 */
[----:B------:R-:W1:Y:S01]  /*0030*/  LDCU UR5, c[0x0][0x390] ;  /* 0x00007200ff0577ac */ /* 0x000e620008000800 */
[----:B------:R-:W-:-:S06]  /*0040*/  IMAD.MOV.U32 R5, RZ, RZ, -0x55555555 ;  /* 0xaaaaaaabff057424 */ /* 0x000fcc00078e00ff */
[----:B------:R-:W0:Y:S02]  /*0050*/  LDC R4, c[0x0][0x360] ;  /* 0x0000d800ff047b82 */ /* 0x000e240000000800 */
[----:B0-----:R-:W-:-:S04]  /*0060*/  IMAD R4, R4, UR4, R3 ;  /* 0x0000000404047c24 */ /* 0x001fc8000f8e0203 */
[C---:B------:R-:W-:Y:S01]  /*0070*/  IMAD R0, R4.reuse, R5, 0x2aaaaaaa ;  /* 0x2aaaaaaa04007424 */ /* 0x040fe200078e0205 */
[----:B-1----:R-:W-:-:S04]  /*0080*/  ISETP.GE.AND P0, PT, R4, UR5, PT ;  /* 0x0000000504007c0c */ /* 0x002fc8000bf06270 */
[----:B------:R-:W-:-:S13]  /*0090*/  ISETP.GT.U32.OR P0, PT, R0, 0x55555554, P0 ;  /* 0x555555540000780c */ /* 0x000fda0000704470 */
        /* <DEDUP_REMOVED lines=12> */
.L_x_1:
        /* <DEDUP_REMOVED lines=10> */
.L_x_3:


//--------------------- .nv.shared.reserved.0     --------------------------
	.section	.nv.shared.reserved.0,"aw",@nobits
	.weak		__nv_reservedSMEM_offset_0_alias
	.size		__nv_reservedSMEM_offset_0_alias, 0, 64
	.other		__nv_reservedSMEM_offset_0_alias,@"STO_CUDA_RESERVED_SHARED STV_DEFAULT"
__nv_reservedSMEM_offset_0_alias:
	.zero		0
	.zero		64


//--------------------- .nv.constant0._Z16redChannelFilterPhS_i --------------------------
	.section	.nv.constant0._Z16redChannelFilterPhS_i,"a",@progbits
	.sectionflags	@""
	.align	4
.nv.constant0._Z16redChannelFilterPhS_i:
	.zero		916


//--------------------- .nv.constant0._Z24REDfilterGPU_UncoalescedPhS_i --------------------------
	.section	.nv.constant0._Z24REDfilterGPU_UncoalescedPhS_i,"a",@progbits
	.sectionflags	@""
	.align	4
.nv.constant0._Z24REDfilterGPU_UncoalescedPhS_i:
	.zero		916


//--------------------- SYMBOLS --------------------------

	.type		.nv.reservedSmem.offset0,@object
	.size		.nv.reservedSmem.offset0,0x4
